//
// Generated by NVIDIA NVVM Compiler
//
// Compiler Build ID: CL-36424714
// Cuda compilation tools, release 13.0, V13.0.88
// Based on NVVM 20.0.0
//

.version 9.0
.target sm_100
.address_size 64

	// .globl	_Z12GPUatomicmaxPiS_i
// _ZZ12GPUatomicmaxPiS_iE3max has been demoted

.visible .entry _Z12GPUatomicmaxPiS_i(
	.param .u64 .ptr .align 1 _Z12GPUatomicmaxPiS_i_param_0,
	.param .u64 .ptr .align 1 _Z12GPUatomicmaxPiS_i_param_1,
	.param .u32 _Z12GPUatomicmaxPiS_i_param_2
)
{
	.reg .pred 	%p<7>;
	.reg .b32 	%r<44>;
	.reg .b64 	%rd<13>;
	// demoted variable
	.shared .align 4 .u32 _ZZ12GPUatomicmaxPiS_iE3max;
	ld.param.u64 	%rd3, [_Z12GPUatomicmaxPiS_i_param_0];
	ld.param.u64 	%rd2, [_Z12GPUatomicmaxPiS_i_param_1];
	ld.param.u32 	%r12, [_Z12GPUatomicmaxPiS_i_param_2];
	cvta.to.global.u64 	%rd1, %rd3;
	mov.u32 	%r13, %ctaid.x;
	mov.u32 	%r14, %ntid.x;
	mov.u32 	%r15, %tid.x;
	mad.lo.s32 	%r42, %r13, %r14, %r15;
	mov.u32 	%r16, %nctaid.x;
	mul.lo.s32 	%r2, %r14, %r16;
	mov.b32 	%r17, 0;
	st.shared.u32 	[_ZZ12GPUatomicmaxPiS_iE3max], %r17;
	setp.ge.s32 	%p1, %r42, %r12;
	@%p1 bra 	$L__BB0_7;
	add.s32 	%r18, %r42, %r2;
	max.s32 	%r19, %r12, %r18;
	setp.lt.s32 	%p2, %r18, %r12;
	selp.u32 	%r20, 1, 0, %p2;
	add.s32 	%r21, %r18, %r20;
	sub.s32 	%r22, %r19, %r21;
	div.u32 	%r23, %r22, %r2;
	add.s32 	%r3, %r23, %r20;
	and.b32  	%r24, %r3, 3;
	setp.eq.s32 	%p3, %r24, 3;
	@%p3 bra 	$L__BB0_4;
	add.s32 	%r25, %r3, 1;
	and.b32  	%r26, %r25, 3;
	neg.s32 	%r40, %r26;
$L__BB0_3:
	.pragma "nounroll";
	mul.wide.s32 	%rd4, %r42, 4;
	add.s64 	%rd5, %rd1, %rd4;
	ld.global.u32 	%r27, [%rd5];
	atom.shared.max.s32 	%r28, [_ZZ12GPUatomicmaxPiS_iE3max], %r27;
	add.s32 	%r42, %r42, %r2;
	add.s32 	%r40, %r40, 1;
	setp.ne.s32 	%p4, %r40, 0;
	@%p4 bra 	$L__BB0_3;
$L__BB0_4:
	setp.lt.u32 	%p5, %r3, 3;
	@%p5 bra 	$L__BB0_7;
	mul.wide.s32 	%rd8, %r2, 4;
	shl.b32 	%r37, %r2, 2;
$L__BB0_6:
	mul.wide.s32 	%rd6, %r42, 4;
	add.s64 	%rd7, %rd1, %rd6;
	ld.global.u32 	%r29, [%rd7];
	atom.shared.max.s32 	%r30, [_ZZ12GPUatomicmaxPiS_iE3max], %r29;
	add.s64 	%rd9, %rd7, %rd8;
	ld.global.u32 	%r31, [%rd9];
	atom.shared.max.s32 	%r32, [_ZZ12GPUatomicmaxPiS_iE3max], %r31;
	add.s64 	%rd10, %rd9, %rd8;
	ld.global.u32 	%r33, [%rd10];
	atom.shared.max.s32 	%r34, [_ZZ12GPUatomicmaxPiS_iE3max], %r33;
	add.s64 	%rd11, %rd10, %rd8;
	ld.global.u32 	%r35, [%rd11];
	atom.shared.max.s32 	%r36, [_ZZ12GPUatomicmaxPiS_iE3max], %r35;
	add.s32 	%r42, %r37, %r42;
	setp.lt.s32 	%p6, %r42, %r12;
	@%p6 bra 	$L__BB0_6;
$L__BB0_7:
	cvta.to.global.u64 	%rd12, %rd2;
	ld.shared.u32 	%r38, [_ZZ12GPUatomicmaxPiS_iE3max];
	atom.global.max.s32 	%r39, [%rd12], %r38;
	ret;

}
	// .globl	_Z15GPUreductionmaxPiS_i
.visible .entry _Z15GPUreductionmaxPiS_i(
	.param .u64 .ptr .align 1 _Z15GPUreductionmaxPiS_i_param_0,
	.param .u64 .ptr .align 1 _Z15GPUreductionmaxPiS_i_param_1,
	.param .u32 _Z15GPUreductionmaxPiS_i_param_2
)
{
	.reg .pred 	%p<11>;
	.reg .b32 	%r<81>;
	.reg .b64 	%rd<25>;

	ld.param.u64 	%rd3, [_Z15GPUreductionmaxPiS_i_param_0];
	ld.param.u64 	%rd2, [_Z15GPUreductionmaxPiS_i_param_1];
	ld.param.u32 	%r42, [_Z15GPUreductionmaxPiS_i_param_2];
	cvta.to.global.u64 	%rd1, %rd3;
	mov.u32 	%r1, %tid.x;
	bar.sync 	0;
	setp.lt.s32 	%p1, %r42, 4;
	@%p1 bra 	$L__BB1_18;
	shr.u32 	%r44, %r42, 1;
	add.s32 	%r2, %r44, -1;
	and.b32  	%r3, %r2, 3;
	setp.lt.u32 	%p2, %r42, 10;
	mov.b32 	%r80, 1;
	@%p2 bra 	$L__BB1_13;
	and.b32  	%r4, %r2, -4;
	shl.b32 	%r5, %r1, 2;
	add.s32 	%r6, %r5, 4;
	mul.lo.s32 	%r70, %r1, 3;
	shl.b32 	%r68, %r1, 1;
	mov.b32 	%r75, 4;
	mov.u32 	%r67, %r1;
	mov.u32 	%r69, %r68;
	mov.u32 	%r71, %r70;
	mov.u32 	%r72, %r1;
	mov.u32 	%r73, %r5;
	mov.u32 	%r74, %r5;
$L__BB1_3:
	add.s32 	%r18, %r75, -3;
	setp.ge.u32 	%p3, %r1, %r18;
	@%p3 bra 	$L__BB1_5;
	mul.wide.u32 	%rd4, %r67, 4;
	add.s64 	%rd5, %rd1, %rd4;
	ld.global.u32 	%r46, [%rd5];
	add.s32 	%r47, %r72, 1;
	mul.wide.u32 	%rd6, %r47, 4;
	add.s64 	%rd7, %rd1, %rd6;
	ld.global.u32 	%r48, [%rd7];
	max.s32 	%r49, %r46, %r48;
	st.global.u32 	[%rd5], %r49;
$L__BB1_5:
	bar.sync 	0;
	setp.gt.u32 	%p4, %r1, %r18;
	@%p4 bra 	$L__BB1_7;
	mul.wide.u32 	%rd8, %r68, 4;
	add.s64 	%rd9, %rd1, %rd8;
	ld.global.u32 	%r50, [%rd9];
	add.s32 	%r51, %r69, 2;
	mul.wide.u32 	%rd10, %r51, 4;
	add.s64 	%rd11, %rd1, %rd10;
	ld.global.u32 	%r52, [%rd11];
	max.s32 	%r53, %r50, %r52;
	st.global.u32 	[%rd9], %r53;
$L__BB1_7:
	bar.sync 	0;
	add.s32 	%r54, %r18, 2;
	setp.ge.u32 	%p5, %r1, %r54;
	@%p5 bra 	$L__BB1_9;
	mul.wide.u32 	%rd12, %r70, 4;
	add.s64 	%rd13, %rd1, %rd12;
	ld.global.u32 	%r55, [%rd13];
	add.s32 	%r56, %r71, 3;
	mul.wide.u32 	%rd14, %r56, 4;
	add.s64 	%rd15, %rd1, %rd14;
	ld.global.u32 	%r57, [%rd15];
	max.s32 	%r58, %r55, %r57;
	st.global.u32 	[%rd13], %r58;
$L__BB1_9:
	bar.sync 	0;
	setp.ge.u32 	%p6, %r1, %r75;
	@%p6 bra 	$L__BB1_11;
	mul.wide.u32 	%rd16, %r73, 4;
	add.s64 	%rd17, %rd1, %rd16;
	ld.global.u32 	%r59, [%rd17];
	add.s32 	%r60, %r74, 4;
	mul.wide.u32 	%rd18, %r60, 4;
	add.s64 	%rd19, %rd1, %rd18;
	ld.global.u32 	%r61, [%rd19];
	max.s32 	%r62, %r59, %r61;
	st.global.u32 	[%rd17], %r62;
$L__BB1_11:
	bar.sync 	0;
	add.s32 	%r19, %r75, 4;
	add.s32 	%r74, %r74, %r6;
	add.s32 	%r73, %r73, %r5;
	add.s32 	%r72, %r72, %r6;
	add.s32 	%r71, %r71, %r6;
	add.s32 	%r70, %r70, %r5;
	add.s32 	%r69, %r69, %r6;
	add.s32 	%r68, %r68, %r5;
	add.s32 	%r67, %r67, %r5;
	setp.ne.s32 	%p7, %r75, %r4;
	mov.u32 	%r75, %r19;
	@%p7 bra 	$L__BB1_3;
	add.s32 	%r80, %r19, -3;
$L__BB1_13:
	setp.eq.s32 	%p8, %r3, 0;
	@%p8 bra 	$L__BB1_18;
	add.s32 	%r30, %r1, 1;
	mul.lo.s32 	%r78, %r1, %r80;
	add.s32 	%r79, %r78, %r80;
	neg.s32 	%r77, %r3;
$L__BB1_15:
	.pragma "nounroll";
	setp.ge.u32 	%p9, %r1, %r80;
	@%p9 bra 	$L__BB1_17;
	mul.wide.u32 	%rd20, %r78, 4;
	add.s64 	%rd21, %rd1, %rd20;
	ld.global.u32 	%r63, [%rd21];
	mul.wide.u32 	%rd22, %r79, 4;
	add.s64 	%rd23, %rd1, %rd22;
	ld.global.u32 	%r64, [%rd23];
	max.s32 	%r65, %r63, %r64;
	st.global.u32 	[%rd21], %r65;
$L__BB1_17:
	bar.sync 	0;
	add.s32 	%r80, %r80, 1;
	add.s32 	%r79, %r79, %r30;
	add.s32 	%r78, %r78, %r1;
	add.s32 	%r77, %r77, 1;
	setp.ne.s32 	%p10, %r77, 0;
	@%p10 bra 	$L__BB1_15;
$L__BB1_18:
	cvta.to.global.u64 	%rd24, %rd2;
	ld.global.u32 	%r66, [%rd1];
	st.global.u32 	[%rd24], %r66;
	ret;

}


// ===== COMPILED SASS (sm_100) =====

	.target	sm_100

	.elftype	@"ET_EXEC"


//--------------------- .note.nv.tkinfo           --------------------------
	.section	.note.nv.tkinfo,"",@"SHT_NOTE"
	.sectionflags	@"SHF_NOTE_NV_TKINFO"
	.tkinfo
        /*0018*/ 	.word	0x00000002
        /*0030*/ 	.string	""
        /*0030*/ 	.string	"ptxas"
        /*0030*/ 	.string	"Cuda compilation tools, release 13.0, V13.0.88"
        /*0030*/ 	.string	"Build cuda_13.0.r13.0/compiler.36424714_0"
        /*0030*/ 	.string	"-arch sm_100 -m 64 "



//--------------------- .note.nv.cuinfo           --------------------------
	.section	.note.nv.cuinfo,"",@"SHT_NOTE"
	.sectionflags	@"SHF_NOTE_NV_CUINFO"
        /*0018*/ 	.short	0x0002
        /*001a*/ 	.short	0x0064
        /*001c*/ 	.short	0x0082
	.zero		2


//--------------------- .nv.info                  --------------------------
	.section	.nv.info,"",@"SHT_CUDA_INFO"
	.align	4


	//----- nvinfo : EIATTR_REGCOUNT
	.align		4
        /*0000*/ 	.byte	0x04, 0x2f
        /*0002*/ 	.short	(.L_1 - .L_0)
	.align		4
.L_0:
        /*0004*/ 	.word	index@(_Z12GPUatomicmaxPiS_i)
        /*0008*/ 	.word	0x00000010


	//----- nvinfo : EIATTR_FRAME_SIZE
	.align		4
.L_1:
        /*000c*/ 	.byte	0x04, 0x11
        /*000e*/ 	.short	(.L_3 - .L_2)
	.align		4
.L_2:
        /*0010*/ 	.word	index@(_Z12GPUatomicmaxPiS_i)
        /*0014*/ 	.word	0x00000000


	//----- nvinfo : EIATTR_REGCOUNT
	.align		4
.L_3:
        /*0018*/ 	.byte	0x04, 0x2f
        /*001a*/ 	.short	(.L_5 - .L_4)
	.align		4
.L_4:
        /*001c*/ 	.word	index@(_Z15GPUreductionmaxPiS_i)
        /*0020*/ 	.word	0x00000020


	//----- nvinfo : EIATTR_FRAME_SIZE
	.align		4
.L_5:
        /*0024*/ 	.byte	0x04, 0x11
        /*0026*/ 	.short	(.L_7 - .L_6)
	.align		4
.L_6:
        /*0028*/ 	.word	index@(_Z15GPUreductionmaxPiS_i)
        /*002c*/ 	.word	0x00000000


	//----- nvinfo : EIATTR_MIN_STACK_SIZE
	.align		4
.L_7:
        /*0030*/ 	.byte	0x04, 0x12
        /*0032*/ 	.short	(.L_9 - .L_8)
	.align		4
.L_8:
        /*0034*/ 	.word	index@(_Z15GPUreductionmaxPiS_i)
        /*0038*/ 	.word	0x00000000


	//----- nvinfo : EIATTR_MIN_STACK_SIZE
	.align		4
.L_9:
        /*003c*/ 	.byte	0x04, 0x12
        /*003e*/ 	.short	(.L_11 - .L_10)
	.align		4
.L_10:
        /*0040*/ 	.word	index@(_Z12GPUatomicmaxPiS_i)
        /*0044*/ 	.word	0x00000000
.L_11:


//--------------------- .nv.compat                --------------------------
	.section	.nv.compat,"",@"SHT_CUDA_COMPAT_INFO"
	.align	4
        /*0000*/ 	.byte	0x02, 0x09, 0x00, 0x00, 0x02, 0x02, 0x01, 0x00, 0x02, 0x05, 0x05, 0x00, 0x03, 0x07, 0x01, 0x01
        /*0010*/ 	.byte	0x02, 0x03, 0x00, 0x00, 0x02, 0x06, 0x01, 0x00, 0x04, 0x0b, 0x08, 0x00, 0x09, 0x00, 0x00, 0x00
        /*0020*/ 	.byte	0x00, 0x00, 0x00, 0x00


//--------------------- .nv.info._Z15GPUreductionmaxPiS_i --------------------------
	.section	.nv.info._Z15GPUreductionmaxPiS_i,"",@"SHT_CUDA_INFO"
	.sectionflags	@""
	.align	4


	//----- nvinfo : EIATTR_CUDA_API_VERSION
	.align		4
        /*0000*/ 	.byte	0x04, 0x37
        /*0002*/ 	.short	(.L_13 - .L_12)
.L_12:
        /*0004*/ 	.word	0x00000082


	//----- nvinfo : EIATTR_KPARAM_INFO
	.align		4
.L_13:
        /*0008*/ 	.byte	0x04, 0x17
        /*000a*/ 	.short	(.L_15 - .L_14)
.L_14:
        /*000c*/ 	.word	0x00000000
        /*0010*/ 	.short	0x0002
        /*0012*/ 	.short	0x0010
        /*0014*/ 	.byte	0x00, 0xf0, 0x11, 0x00


	//----- nvinfo : EIATTR_KPARAM_INFO
	.align		4
.L_15:
        /*0018*/ 	.byte	0x04, 0x17
        /*001a*/ 	.short	(.L_17 - .L_16)
.L_16:
        /*001c*/ 	.word	0x00000000
        /*0020*/ 	.short	0x0001
        /*0022*/ 	.short	0x0008
        /*0024*/ 	.byte	0x00, 0xf5, 0x21, 0x00


	//----- nvinfo : EIATTR_KPARAM_INFO
	.align		4
.L_17:
        /*0028*/ 	.byte	0x04, 0x17
        /*002a*/ 	.short	(.L_19 - .L_18)
.L_18:
        /*002c*/ 	.word	0x00000000
        /*0030*/ 	.short	0x0000
        /*0032*/ 	.short	0x0000
        /*0034*/ 	.byte	0x00, 0xf5, 0x21, 0x00


	//----- nvinfo : EIATTR_SPARSE_MMA_MASK
	.align		4
.L_19:
        /*0038*/ 	.byte	0x03, 0x50
        /*003a*/ 	.short	0x0000


	//----- nvinfo : EIATTR_MAXREG_COUNT
	.align		4
        /*003c*/ 	.byte	0x03, 0x1b
        /*003e*/ 	.short	0x00ff


	//----- nvinfo : EIATTR_NUM_BARRIERS
	.align		4
        /*0040*/ 	.byte	0x02, 0x4c
        /*0042*/ 	.byte	0x01
	.zero		1


	//----- nvinfo : EIATTR_MERCURY_ISA_VERSION
	.align		4
        /*0044*/ 	.byte	0x03, 0x5f
        /*0046*/ 	.short	0x0101


	//----- nvinfo : EIATTR_VRC_CTA_INIT_COUNT
	.align		4
        /*0048*/ 	.byte	0x02, 0x4a
	.zero		1
	.zero		1


	//----- nvinfo : EIATTR_EXIT_INSTR_OFFSETS
	.align		4
        /*004c*/ 	.byte	0x04, 0x1c
        /*004e*/ 	.short	(.L_21 - .L_20)


	//   ....[0]....
.L_20:
        /*0050*/ 	.word	0x00000690


	//----- nvinfo : EIATTR_CBANK_PARAM_SIZE
	.align		4
.L_21:
        /*0054*/ 	.byte	0x03, 0x19
        /*0056*/ 	.short	0x0014


	//----- nvinfo : EIATTR_PARAM_CBANK
	.align		4
        /*0058*/ 	.byte	0x04, 0x0a
        /*005a*/ 	.short	(.L_23 - .L_22)
	.align		4
.L_22:
        /*005c*/ 	.word	index@(.nv.constant0._Z15GPUreductionmaxPiS_i)
        /*0060*/ 	.short	0x0380
        /*0062*/ 	.short	0x0014


	//----- nvinfo : EIATTR_SW_WAR
	.align		4
.L_23:
        /*0064*/ 	.byte	0x04, 0x36
        /*0066*/ 	.short	(.L_25 - .L_24)
.L_24:
        /*0068*/ 	.word	0x00000008
.L_25:


//--------------------- .nv.info._Z12GPUatomicmaxPiS_i --------------------------
	.section	.nv.info._Z12GPUatomicmaxPiS_i,"",@"SHT_CUDA_INFO"
	.sectionflags	@""
	.align	4


	//----- nvinfo : EIATTR_CUDA_API_VERSION
	.align		4
        /*0000*/ 	.byte	0x04, 0x37
        /*0002*/ 	.short	(.L_27 - .L_26)
.L_26:
        /*0004*/ 	.word	0x00000082


	//----- nvinfo : EIATTR_KPARAM_INFO
	.align		4
.L_27:
        /*0008*/ 	.byte	0x04, 0x17
        /*000a*/ 	.short	(.L_29 - .L_28)
.L_28:
        /*000c*/ 	.word	0x00000000
        /*0010*/ 	.short	0x0002
        /*0012*/ 	.short	0x0010
        /*0014*/ 	.byte	0x00, 0xf0, 0x11, 0x00


	//----- nvinfo : EIATTR_KPARAM_INFO
	.align		4
.L_29:
        /*0018*/ 	.byte	0x04, 0x17
        /*001a*/ 	.short	(.L_31 - .L_30)
.L_30:
        /*001c*/ 	.word	0x00000000
        /*0020*/ 	.short	0x0001
        /*0022*/ 	.short	0x0008
        /*0024*/ 	.byte	0x00, 0xf5, 0x21, 0x00


	//----- nvinfo : EIATTR_KPARAM_INFO
	.align		4
.L_31:
        /*0028*/ 	.byte	0x04, 0x17
        /*002a*/ 	.short	(.L_33 - .L_32)
.L_32:
        /*002c*/ 	.word	0x00000000
        /*0030*/ 	.short	0x0000
        /*0032*/ 	.short	0x0000
        /*0034*/ 	.byte	0x00, 0xf5, 0x21, 0x00


	//----- nvinfo : EIATTR_SPARSE_MMA_MASK
	.align		4
.L_33:
        /*0038*/ 	.byte	0x03, 0x50
        /*003a*/ 	.short	0x0000


	//----- nvinfo : EIATTR_MAXREG_COUNT
	.align		4
        /*003c*/ 	.byte	0x03, 0x1b
        /*003e*/ 	.short	0x00ff


	//----- nvinfo : EIATTR_MERCURY_ISA_VERSION
	.align		4
        /*0040*/ 	.byte	0x03, 0x5f
        /*0042*/ 	.short	0x0101


	//----- nvinfo : EIATTR_INT_WARP_WIDE_INSTR_OFFSETS
	.align		4
        /*0044*/ 	.byte	0x04, 0x31
        /*0046*/ 	.short	(.L_35 - .L_34)


	//   ....[0]....
.L_34:
        /*0048*/ 	.word	0x00000340


	//   ....[1]....
        /*004c*/ 	.word	0x000003a0


	//   ....[2]....
        /*0050*/ 	.word	0x000004a0


	//   ....[3]....
        /*0054*/ 	.word	0x000004e0


	//   ....[4]....
        /*0058*/ 	.word	0x000004f0


	//   ....[5]....
        /*005c*/ 	.word	0x00000500


	//   ....[6]....
        /*0060*/ 	.word	0x00000510


	//   ....[7]....
        /*0064*/ 	.word	0x000005f0


	//   ....[8]....
        /*0068*/ 	.word	0x00000630


	//----- nvinfo : EIATTR_VRC_CTA_INIT_COUNT
	.align		4
.L_35:
        /*006c*/ 	.byte	0x02, 0x4a
	.zero		1
	.zero		1


	//----- nvinfo : EIATTR_EXIT_INSTR_OFFSETS
	.align		4
        /*0070*/ 	.byte	0x04, 0x1c
        /*0072*/ 	.short	(.L_37 - .L_36)


	//   ....[0]....
.L_36:
        /*0074*/ 	.word	0x00000660


	//----- nvinfo : EIATTR_CRS_STACK_SIZE
	.align		4
.L_37:
        /*0078*/ 	.byte	0x04, 0x1e
        /*007a*/ 	.short	(.L_39 - .L_38)
.L_38:
        /*007c*/ 	.word	0x00000000


	//----- nvinfo : EIATTR_CBANK_PARAM_SIZE
	.align		4
.L_39:
        /*0080*/ 	.byte	0x03, 0x19
        /*0082*/ 	.short	0x0014


	//----- nvinfo : EIATTR_PARAM_CBANK
	.align		4
        /*0084*/ 	.byte	0x04, 0x0a
        /*0086*/ 	.short	(.L_41 - .L_40)
	.align		4
.L_40:
        /*0088*/ 	.word	index@(.nv.constant0._Z12GPUatomicmaxPiS_i)
        /*008c*/ 	.short	0x0380
        /*008e*/ 	.short	0x0014


	//----- nvinfo : EIATTR_SW_WAR
	.align		4
.L_41:
        /*0090*/ 	.byte	0x04, 0x36
        /*0092*/ 	.short	(.L_43 - .L_42)
.L_42:
        /*0094*/ 	.word	0x00000008
.L_43:


//--------------------- .nv.callgraph             --------------------------
	.section	.nv.callgraph,"",@"SHT_CUDA_CALLGRAPH"
	.align	4
	.sectionentsize	8
	.align		4
        /*0000*/ 	.word	0x00000000
	.align		4
        /*0004*/ 	.word	0xffffffff
	.align		4
        /*0008*/ 	.word	0x00000000
	.align		4
        /*000c*/ 	.word	0xfffffffe
	.align		4
        /*0010*/ 	.word	0x00000000
	.align		4
        /*0014*/ 	.word	0xfffffffd
	.align		4
        /*0018*/ 	.word	0x00000000
	.align		4
        /*001c*/ 	.word	0xfffffffc


//--------------------- .text._Z15GPUreductionmaxPiS_i --------------------------
	.section	.text._Z15GPUreductionmaxPiS_i,"ax",@progbits
	.align	128
        .global         _Z15GPUreductionmaxPiS_i
        .type           _Z15GPUreductionmaxPiS_i,@function
        .size           _Z15GPUreductionmaxPiS_i,(.L_x_12 - _Z15GPUreductionmaxPiS_i)
        .other          _Z15GPUreductionmaxPiS_i,@"STO_CUDA_ENTRY STV_DEFAULT"
_Z15GPUreductionmaxPiS_i:
.text._Z15GPUreductionmaxPiS_i:
[----:B------:R-:W-:Y:S01]  /*0000*/  LDC R1, c[0x0][0x37c] ;  /* 0x0000df00ff017b82 */ /* 0x000fe20000000800 */
[----:B------:R-:W0:Y:S01]  /*0010*/  LDCU UR6, c[0x0][0x390] ;  /* 0x00007200ff0677ac */ /* 0x000e220008000800 */
[----:B------:R-:W1:Y:S01]  /*0020*/  LDCU.64 UR10, c[0x0][0x358] ;  /* 0x00006b00ff0a77ac */ /* 0x000e620008000a00 */
[----:B0-----:R-:W-:-:S05]  /*0030*/  UISETP.GE.AND UP0, UPT, UR6, 0x4, UPT ;  /* 0x000000040600788c */ /* 0x001fca000bf06270 */
[----:B------:R-:W-:Y:S06]  /*0040*/  BAR.SYNC.DEFER_BLOCKING 0x0 ;  /* 0x0000000000007b1d */ /* 0x000fec0000010000 */
[----:B-1----:R-:W-:Y:S05]  /*0050*/  BRA.U !UP0, `(.L_x_0) ;  /* 0x00000005087c7547 */ /* 0x002fea000b800000 */
[----:B------:R-:W0:Y:S01]  /*0060*/  S2R R0, SR_TID.X ;  /* 0x0000000000007919 */ /* 0x000e220000002100 */
[----:B------:R-:W-:Y:S02]  /*0070*/  UISETP.GE.U32.AND UP0, UPT, UR6, 0xa, UPT ;  /* 0x0000000a0600788c */ /* 0x000fe4000bf06070 */
[----:B------:R-:W-:-:S03]  /*0080*/  ULEA.HI UR4, UR6, 0xffffffff, URZ, 0x1f ;  /* 0xffffffff06047891 */ /* 0x000fc6000f8ff8ff */
[----:B------:R-:W-:Y:S01]  /*0090*/  UMOV UR6, 0x1 ;  /* 0x0000000100067882 */ /* 0x000fe20000000000 */
[----:B------:R-:W-:-:S03]  /*00a0*/  ULOP3.LUT UR5, UR4, 0x3, URZ, 0xc0, !UPT ;  /* 0x0000000304057892 */ /* 0x000fc6000f8ec0ff */
[----:B------:R-:W-:Y:S09]  /*00b0*/  BRA.U !UP0, `(.L_x_1) ;  /* 0x0000000508107547 */ /* 0x000ff2000b800000 */
[C---:B0-----:R-:W-:Y:S01]  /*00c0*/  SHF.L.U32 R12, R0.reuse, 0x2, RZ ;  /* 0x00000002000c7819 */ /* 0x041fe200000006ff */
[C---:B------:R-:W-:Y:S01]  /*00d0*/  IMAD R15, R0.reuse, 0x3, RZ ;  /* 0x00000003000f7824 */ /* 0x040fe200078e02ff */
[----:B------:R-:W-:Y:S01]  /*00e0*/  MOV R23, R0 ;  /* 0x0000000000177202 */ /* 0x000fe20000000f00 */
[----:B------:R-:W-:Y:S01]  /*00f0*/  IMAD.SHL.U32 R17, R0, 0x2, RZ ;  /* 0x0000000200117824 */ /* 0x000fe200078e00ff */
[----:B------:R-:W-:Y:S01]  /*0100*/  IADD3 R16, PT, PT, R12, 0x4, RZ ;  /* 0x000000040c107810 */ /* 0x000fe20007ffe0ff */
[----:B------:R-:W-:Y:S01]  /*0110*/  IMAD.MOV.U32 R13, RZ, RZ, R0 ;  /* 0x000000ffff0d7224 */ /* 0x000fe200078e0000 */
[----:B------:R-:W-:Y:S01]  /*0120*/  MOV R19, R15 ;  /* 0x0000000f00137202 */ /* 0x000fe20000000f00 */
[----:B------:R-:W-:Y:S01]  /*0130*/  IMAD.MOV.U32 R14, RZ, RZ, R17 ;  /* 0x000000ffff0e7224 */ /* 0x000fe200078e0011 */
[----:B------:R-:W-:Y:S01]  /*0140*/  MOV R25, R12 ;  /* 0x0000000c00197202 */ /* 0x000fe20000000f00 */
[----:B------:R-:W-:Y:S01]  /*0150*/  IMAD.MOV.U32 R21, RZ, RZ, R12 ;  /* 0x000000ffff157224 */ /* 0x000fe200078e000c */
[----:B------:R-:W-:Y:S01]  /*0160*/  ULOP3.LUT UR4, UR4, 0xfffffffc, URZ, 0xc0, !UPT ;  /* 0xfffffffc04047892 */ /* 0x000fe2000f8ec0ff */
[----:B------:R-:W-:-:S11]  /*0170*/  UMOV UR6, 0x4 ;  /* 0x0000000400067882 */ /* 0x000fd60000000000 */
.L_x_2:
[----:B------:R-:W-:-:S06]  /*0180*/  UIADD3 UR7, UPT, UPT, UR6, -0x3, URZ ;  /* 0xfffffffd06077890 */ /* 0x000fcc000fffe0ff */
[----:B------:R-:W-:-:S13]  /*0190*/  ISETP.GE.U32.AND P1, PT, R0, UR7, PT ;  /* 0x0000000700007c0c */ /* 0x000fda000bf26070 */
[----:B0-----:R-:W0:Y:S01]  /*01a0*/  @!P1 LDC.64 R6, c[0x0][0x380] ;  /* 0x0000e000ff069b82 */ /* 0x001e220000000a00 */
[----:B------:R-:W-:-:S04]  /*01b0*/  @!P1 VIADD R5, R13, 0x1 ;  /* 0x000000010d059836 */ /* 0x000fc80000000000 */
[----:B0-----:R-:W-:-:S04]  /*01c0*/  @!P1 IMAD.WIDE.U32 R4, R5, 0x4, R6 ;  /* 0x0000000405049825 */ /* 0x001fc800078e0006 */
[----:B------:R-:W-:Y:S02]  /*01d0*/  @!P1 IMAD.WIDE.U32 R6, R23, 0x4, R6 ;  /* 0x0000000417069825 */ /* 0x000fe400078e0006 */
[----:B------:R-:W2:Y:S04]  /*01e0*/  @!P1 LDG.E R5, desc[UR10][R4.64] ;  /* 0x0000000a04059981 */ /* 0x000ea8000c1e1900 */
[----:B------:R-:W2:Y:S01]  /*01f0*/  @!P1 LDG.E R8, desc[UR10][R6.64] ;  /* 0x0000000a06089981 */ /* 0x000ea2000c1e1900 */
[----:B------:R-:W-:-:S13]  /*0200*/  ISETP.GT.U32.AND P0, PT, R0, UR7, PT ;  /* 0x0000000700007c0c */ /* 0x000fda000bf04070 */
[----:B------:R-:W0:Y:S01]  /*0210*/  @!P0 LDC.64 R2, c[0x0][0x380] ;  /* 0x0000e000ff028b82 */ /* 0x000e220000000a00 */
[----:B------:R-:W-:Y:S02]  /*0220*/  @!P0 IADD3 R9, PT, PT, R14, 0x2, RZ ;  /* 0x000000020e098810 */ /* 0x000fe40007ffe0ff */
[----:B--2---:R-:W-:-:S03]  /*0230*/  @!P1 VIMNMX R27, PT, PT, R8, R5, !PT ;  /* 0x00000005081b9248 */ /* 0x004fc60007fe0100 */
[--C-:B0-----:R-:W-:Y:S02]  /*0240*/  @!P0 IMAD.WIDE.U32 R8, R9, 0x4, R2.reuse ;  /* 0x0000000409088825 */ /* 0x101fe400078e0002 */
[----:B------:R0:W-:Y:S02]  /*0250*/  @!P1 STG.E desc[UR10][R6.64], R27 ;  /* 0x0000001b06009986 */ /* 0x0001e4000c10190a */
[----:B------:R-:W-:Y:S01]  /*0260*/  @!P0 IMAD.WIDE.U32 R2, R17, 0x4, R2 ;  /* 0x0000000411028825 */ /* 0x000fe200078e0002 */
[----:B------:R-:W-:Y:S06]  /*0270*/  BAR.SYNC.DEFER_BLOCKING 0x0 ;  /* 0x0000000000007b1d */ /* 0x000fec0000010000 */
[----:B------:R-:W2:Y:S04]  /*0280*/  @!P0 LDG.E R9, desc[UR10][R8.64] ;  /* 0x0000000a08098981 */ /* 0x000ea8000c1e1900 */
[----:B------:R-:W2:Y:S01]  /*0290*/  @!P0 LDG.E R10, desc[UR10][R2.64] ;  /* 0x0000000a020a8981 */ /* 0x000ea2000c1e1900 */
[----:B------:R-:W-:-:S06]  /*02a0*/  UIADD3 UR7, UPT, UPT, UR6, -0x1, URZ ;  /* 0xffffffff06077890 */ /* 0x000fcc000fffe0ff */
[----:B------:R-:W-:-:S13]  /*02b0*/  ISETP.GE.U32.AND P1, PT, R0, UR7, PT ;  /* 0x0000000700007c0c */ /* 0x000fda000bf26070 */
[----:B------:R-:W1:Y:S01]  /*02c0*/  @!P1 LDC.64 R4, c[0x0][0x380] ;  /* 0x0000e000ff049b82 */ /* 0x000e620000000a00 */
[----:B------:R-:W-:Y:S01]  /*02d0*/  @!P1 VIADD R11, R19, 0x3 ;  /* 0x00000003130b9836 */ /* 0x000fe20000000000 */
[----:B--2---:R-:W-:-:S03]  /*02e0*/  @!P0 VIMNMX R29, PT, PT, R10, R9, !PT ;  /* 0x000000090a1d8248 */ /* 0x004fc60007fe0100 */
[--C-:B-1----:R-:W-:Y:S02]  /*02f0*/  @!P1 IMAD.WIDE.U32 R10, R11, 0x4, R4.reuse ;  /* 0x000000040b0a9825 */ /* 0x102fe400078e0004 */
[----:B------:R1:W-:Y:S02]  /*0300*/  @!P0 STG.E desc[UR10][R2.64], R29 ;  /* 0x0000001d02008986 */ /* 0x0003e4000c10190a */
[----:B------:R-:W-:Y:S01]  /*0310*/  @!P1 IMAD.WIDE.U32 R4, R15, 0x4, R4 ;  /* 0x000000040f049825 */ /* 0x000fe200078e0004 */
[----:B------:R-:W-:Y:S06]  /*0320*/  BAR.SYNC.DEFER_BLOCKING 0x0 ;  /* 0x0000000000007b1d */ /* 0x000fec0000010000 */
[----:B------:R-:W2:Y:S04]  /*0330*/  @!P1 LDG.E R11, desc[UR10][R10.64] ;  /* 0x0000000a0a0b9981 */ /* 0x000ea8000c1e1900 */
[----:B0-----:R-:W2:Y:S01]  /*0340*/  @!P1 LDG.E R6, desc[UR10][R4.64] ;  /* 0x0000000a04069981 */ /* 0x001ea2000c1e1900 */
[----:B------:R-:W-:-:S13]  /*0350*/  ISETP.GE.U32.AND P0, PT, R0, UR6, PT ;  /* 0x0000000600007c0c */ /* 0x000fda000bf06070 */
        /* <DEDUP_REMOVED lines=8> */
[----:B-1----:R-:W2:Y:S01]  /*03e0*/  @!P0 LDG.E R2, desc[UR10][R8.64] ;  /* 0x0000000a08028981 */ /* 0x002ea2000c1e1900 */
[----:B------:R-:W-:Y:S01]  /*03f0*/  UISETP.NE.AND UP0, UPT, UR6, UR4, UPT ;  /* 0x000000040600728c */ /* 0x000fe2000bf05270 */
[C---:B------:R-:W-:Y:S01]  /*0400*/  IMAD.IADD R25, R16.reuse, 0x1, R25 ;  /* 0x0000000110197824 */ /* 0x040fe200078e0219 */
[----:B------:R-:W-:Y:S01]  /*0410*/  UIADD3 UR7, UPT, UPT, UR6, 0x4, URZ ;  /* 0x0000000406077890 */ /* 0x000fe2000fffe0ff */
[C---:B------:R-:W-:Y:S01]  /*0420*/  IADD3 R13, PT, PT, R16.reuse, R13, RZ ;  /* 0x0000000d100d7210 */ /* 0x040fe20007ffe0ff */
[C---:B------:R-:W-:Y:S01]  /*0430*/  IMAD.IADD R14, R16.reuse, 0x1, R14 ;  /* 0x00000001100e7824 */ /* 0x040fe200078e020e */
[----:B------:R-:W-:Y:S01]  /*0440*/  IADD3 R19, PT, PT, R16, R19, RZ ;  /* 0x0000001310137210 */ /* 0x000fe20007ffe0ff */
[C---:B------:R-:W-:Y:S01]  /*0450*/  IMAD.IADD R21, R12.reuse, 0x1, R21 ;  /* 0x000000010c157824 */ /* 0x040fe200078e0215 */
[C---:B------:R-:W-:Y:S01]  /*0460*/  IADD3 R23, PT, PT, R12.reuse, R23, RZ ;  /* 0x000000170c177210 */ /* 0x040fe20007ffe0ff */
[C---:B------:R-:W-:Y:S01]  /*0470*/  IMAD.IADD R17, R12.reuse, 0x1, R17 ;  /* 0x000000010c117824 */ /* 0x040fe200078e0211 */
[----:B------:R-:W-:Y:S01]  /*0480*/  IADD3 R15, PT, PT, R12, R15, RZ ;  /* 0x0000000f0c0f7210 */ /* 0x000fe20007ffe0ff */
[----:B------:R-:W-:Y:S01]  /*0490*/  UMOV UR8, UR6 ;  /* 0x0000000600087c82 */ /* 0x000fe20008000000 */
[----:B------:R-:W-:Y:S01]  /*04a0*/  UMOV UR6, UR7 ;  /* 0x0000000700067c82 */ /* 0x000fe20008000000 */
[----:B--2---:R-:W-:-:S05]  /*04b0*/  @!P0 VIMNMX R3, PT, PT, R2, R7, !PT ;  /* 0x0000000702038248 */ /* 0x004fca0007fe0100 */
[----:B------:R0:W-:Y:S01]  /*04c0*/  @!P0 STG.E desc[UR10][R8.64], R3 ;  /* 0x0000000308008986 */ /* 0x0001e2000c10190a */
[----:B------:R-:W-:Y:S06]  /*04d0*/  BAR.SYNC.DEFER_BLOCKING 0x0 ;  /* 0x0000000000007b1d */ /* 0x000fec0000010000 */
[----:B------:R-:W-:Y:S05]  /*04e0*/  BRA.U UP0, `(.L_x_2) ;  /* 0xfffffffd00247547 */ /* 0x000fea000b83ffff */
[----:B------:R-:W-:-:S12]  /*04f0*/  UIADD3 UR6, UPT, UPT, UR8, 0x1, URZ ;  /* 0x0000000108067890 */ /* 0x000fd8000fffe0ff */
.L_x_1:
[----:B------:R-:W-:-:S09]  /*0500*/  UISETP.NE.AND UP0, UPT, UR5, URZ, UPT ;  /* 0x000000ff0500728c */ /* 0x000fd2000bf05270 */
[----:B------:R-:W-:Y:S05]  /*0510*/  BRA.U !UP0, `(.L_x_0) ;  /* 0x00000001084c7547 */ /* 0x000fea000b800000 */
[C---:B0-----:R-:W-:Y:S01]  /*0520*/  IMAD R7, R0.reuse, UR6, RZ ;  /* 0x0000000600077c24 */ /* 0x041fe2000f8e02ff */
[----:B------:R-:W-:Y:S01]  /*0530*/  IADD3 R6, PT, PT, R0, 0x1, RZ ;  /* 0x0000000100067810 */ /* 0x000fe20007ffe0ff */
[----:B------:R-:W-:Y:S02]  /*0540*/  UIADD3 UR5, UPT, UPT, -UR5, URZ, URZ ;  /* 0x000000ff05057290 */ /* 0x000fe4000fffe1ff */
[----:B------:R-:W-:-:S10]  /*0550*/  VIADD R9, R7, UR6 ;  /* 0x0000000607097c36 */ /* 0x000fd40008000000 */
.L_x_3:
[----:B------:R-:W-:-:S13]  /*0560*/  ISETP.GE.U32.AND P0, PT, R0, UR6, PT ;  /* 0x0000000600007c0c */ /* 0x000fda000bf06070 */
[----:B-1----:R-:W0:Y:S02]  /*0570*/  @!P0 LDC.64 R2, c[0x0][0x380] ;  /* 0x0000e000ff028b82 */ /* 0x002e240000000a00 */
[----:B0-----:R-:W-:-:S04]  /*0580*/  @!P0 IMAD.WIDE.U32 R4, R9, 0x4, R2 ;  /* 0x0000000409048825 */ /* 0x001fc800078e0002 */
[C---:B------:R-:W-:Y:S02]  /*0590*/  @!P0 IMAD.WIDE.U32 R2, R7.reuse, 0x4, R2 ;  /* 0x0000000407028825 */ /* 0x040fe400078e0002 */
[----:B------:R-:W2:Y:S04]  /*05a0*/  @!P0 LDG.E R5, desc[UR10][R4.64] ;  /* 0x0000000a04058981 */ /* 0x000ea8000c1e1900 */
[----:B------:R-:W2:Y:S01]  /*05b0*/  @!P0 LDG.E R8, desc[UR10][R2.64] ;  /* 0x0000000a02088981 */ /* 0x000ea2000c1e1900 */
[----:B------:R-:W-:Y:S01]  /*05c0*/  UIADD3 UR5, UPT, UPT, UR5, 0x1, URZ ;  /* 0x0000000105057890 */ /* 0x000fe2000fffe0ff */
[----:B------:R-:W-:Y:S01]  /*05d0*/  IADD3 R9, PT, PT, R6, R9, RZ ;  /* 0x0000000906097210 */ /* 0x000fe20007ffe0ff */
[----:B------:R-:W-:Y:S01]  /*05e0*/  UIADD3 UR6, UPT, UPT, UR6, 0x1, URZ ;  /* 0x0000000106067890 */ /* 0x000fe2000fffe0ff */
[----:B------:R-:W-:Y:S01]  /*05f0*/  IADD3 R7, PT, PT, R7, R0, RZ ;  /* 0x0000000007077210 */ /* 0x000fe20007ffe0ff */
[----:B------:R-:W-:Y:S01]  /*0600*/  UISETP.NE.AND UP0, UPT, UR5, URZ, UPT ;  /* 0x000000ff0500728c */ /* 0x000fe2000bf05270 */
[----:B--2---:R-:W-:-:S05]  /*0610*/  @!P0 VIMNMX R11, PT, PT, R8, R5, !PT ;  /* 0x00000005080b8248 */ /* 0x004fca0007fe0100 */
[----:B------:R1:W-:Y:S01]  /*0620*/  @!P0 STG.E desc[UR10][R2.64], R11 ;  /* 0x0000000b02008986 */ /* 0x0003e2000c10190a */
[----:B------:R-:W-:Y:S06]  /*0630*/  BAR.SYNC.DEFER_BLOCKING 0x0 ;  /* 0x0000000000007b1d */ /* 0x000fec0000010000 */
[----:B------:R-:W-:Y:S05]  /*0640*/  BRA.U UP0, `(.L_x_3) ;  /* 0xfffffffd00c47547 */ /* 0x000fea000b83ffff */
.L_x_0:
[----:B01----:R-:W0:Y:S02]  /*0650*/  LDC.64 R2, c[0x0][0x380] ;  /* 0x0000e000ff027b82 */ /* 0x003e240000000a00 */
[----:B0-----:R-:W2:Y:S06]  /*0660*/  LDG.E R3, desc[UR10][R2.64] ;  /* 0x0000000a02037981 */ /* 0x001eac000c1e1900 */
[----:B------:R-:W2:Y:S02]  /*0670*/  LDC.64 R4, c[0x0][0x388] ;  /* 0x0000e200ff047b82 */ /* 0x000ea40000000a00 */
[----:B--2---:R-:W-:Y:S01]  /*0680*/  STG.E desc[UR10][R4.64], R3 ;  /* 0x0000000304007986 */ /* 0x004fe2000c10190a */
[----:B------:R-:W-:Y:S05]  /*0690*/  EXIT ;  /* 0x000000000000794d */ /* 0x000fea0003800000 */
.L_x_4:
[----:B------:R-:W-:-:S00]  /*06a0*/  BRA `(.L_x_4) ;  /* 0xfffffffc00fc7947 */ /* 0x000fc0000383ffff */
[----:B------:R-:W-:-:S00]  /*06b0*/  NOP ;  /* 0x0000000000007918 */ /* 0x000fc00000000000 */
        /* <DEDUP_REMOVED lines=12> */
.L_x_12:


//--------------------- .text._Z12GPUatomicmaxPiS_i --------------------------
	.section	.text._Z12GPUatomicmaxPiS_i,"ax",@progbits
	.align	128
        .global         _Z12GPUatomicmaxPiS_i
        .type           _Z12GPUatomicmaxPiS_i,@function
        .size           _Z12GPUatomicmaxPiS_i,(.L_x_13 - _Z12GPUatomicmaxPiS_i)
        .other          _Z12GPUatomicmaxPiS_i,@"STO_CUDA_ENTRY STV_DEFAULT"
_Z12GPUatomicmaxPiS_i:
.text._Z12GPUatomicmaxPiS_i:
[----:B------:R-:W-:Y:S08]  /*0000*/  LDC R1, c[0x0][0x37c] ;  /* 0x0000df00ff017b82 */ /* 0x000ff00000000800 */
[----:B------:R-:W0:Y:S01]  /*0010*/  S2UR UR5, SR_CgaCtaId ;  /* 0x00000000000579c3 */ /* 0x000e220000008800 */
[----:B------:R-:W1:Y:S01]  /*0020*/  S2R R5, SR_TID.X ;  /* 0x0000000000057919 */ /* 0x000e620000002100 */
[----:B------:R-:W2:Y:S01]  /*0030*/  LDCU UR9, c[0x0][0x390] ;  /* 0x00007200ff0977ac */ /* 0x000ea20008000800 */
[----:B------:R-:W-:Y:S01]  /*0040*/  BSSY.RECONVERGENT B0, `(.L_x_5) ;  /* 0x0000058000007945 */ /* 0x000fe20003800200 */
[----:B------:R-:W-:Y:S01]  /*0050*/  UMOV UR4, 0x400 ;  /* 0x0000040000047882 */ /* 0x000fe20000000000 */
[----:B------:R-:W3:Y:S03]  /*0060*/  LDCU.64 UR6, c[0x0][0x358] ;  /* 0x00006b00ff0677ac */ /* 0x000ee60008000a00 */
[----:B------:R-:W1:Y:S08]  /*0070*/  S2UR UR8, SR_CTAID.X ;  /* 0x00000000000879c3 */ /* 0x000e700000002500 */
[----:B------:R-:W1:Y:S01]  /*0080*/  LDC R0, c[0x0][0x360] ;  /* 0x0000d800ff007b82 */ /* 0x000e620000000800 */
[----:B0-----:R-:W-:Y:S01]  /*0090*/  ULEA UR4, UR5, UR4, 0x18 ;  /* 0x0000000405047291 */ /* 0x001fe2000f8ec0ff */
[----:B------:R-:W0:Y:S08]  /*00a0*/  LDCU UR5, c[0x0][0x370] ;  /* 0x00006e00ff0577ac */ /* 0x000e300008000800 */
[----:B------:R-:W-:Y:S01]  /*00b0*/  STS [UR4], RZ ;  /* 0x000000ffff007988 */ /* 0x000fe20008000804 */
[----:B-1----:R-:W-:-:S02]  /*00c0*/  IMAD R5, R0, UR8, R5 ;  /* 0x0000000800057c24 */ /* 0x002fc4000f8e0205 */
[----:B0-----:R-:W-:-:S03]  /*00d0*/  IMAD R0, R0, UR5, RZ ;  /* 0x0000000500007c24 */ /* 0x001fc6000f8e02ff */
[----:B--2---:R-:W-:-:S13]  /*00e0*/  ISETP.GE.AND P0, PT, R5, UR9, PT ;  /* 0x0000000905007c0c */ /* 0x004fda000bf06270 */
[----:B---3--:R-:W-:Y:S05]  /*00f0*/  @P0 BRA `(.L_x_6) ;  /* 0x0000000400300947 */ /* 0x008fea0003800000 */
[----:B------:R-:W0:Y:S01]  /*0100*/  I2F.U32.RP R8, R0 ;  /* 0x0000000000087306 */ /* 0x000e220000209000 */
[C---:B------:R-:W-:Y:S01]  /*0110*/  IMAD.IADD R4, R0.reuse, 0x1, R5 ;  /* 0x0000000100047824 */ /* 0x040fe200078e0205 */
[----:B------:R-:W-:Y:S01]  /*0120*/  ISETP.NE.U32.AND P2, PT, R0, RZ, PT ;  /* 0x000000ff0000720c */ /* 0x000fe20003f45070 */
[----:B------:R-:W-:Y:S01]  /*0130*/  IMAD.MOV R9, RZ, RZ, -R0 ;  /* 0x000000ffff097224 */ /* 0x000fe200078e0a00 */
[----:B------:R-:W-:Y:S02]  /*0140*/  BSSY.RECONVERGENT B1, `(.L_x_7) ;  /* 0x000002b000017945 */ /* 0x000fe40003800200 */
[C---:B------:R-:W-:Y:S02]  /*0150*/  ISETP.GE.AND P0, PT, R4.reuse, UR9, PT ;  /* 0x0000000904007c0c */ /* 0x040fe4000bf06270 */
[----:B------:R-:W-:Y:S02]  /*0160*/  VIMNMX R7, PT, PT, R4, UR9, !PT ;  /* 0x0000000904077c48 */ /* 0x000fe4000ffe0100 */
[----:B------:R-:W-:-:S04]  /*0170*/  SEL R6, RZ, 0x1, P0 ;  /* 0x00000001ff067807 */ /* 0x000fc80000000000 */
[----:B------:R-:W-:Y:S01]  /*0180*/  IADD3 R7, PT, PT, R7, -R4, -R6 ;  /* 0x8000000407077210 */ /* 0x000fe20007ffe806 */
[----:B0-----:R-:W0:Y:S02]  /*0190*/  MUFU.RCP R8, R8 ;  /* 0x0000000800087308 */ /* 0x001e240000001000 */
[----:B0-----:R-:W-:-:S06]  /*01a0*/  VIADD R2, R8, 0xffffffe ;  /* 0x0ffffffe08027836 */ /* 0x001fcc0000000000 */
[----:B------:R0:W1:Y:S02]  /*01b0*/  F2I.FTZ.U32.TRUNC.NTZ R3, R2 ;  /* 0x0000000200037305 */ /* 0x000064000021f000 */
[----:B0-----:R-:W-:Y:S02]  /*01c0*/  IMAD.MOV.U32 R2, RZ, RZ, RZ ;  /* 0x000000ffff027224 */ /* 0x001fe400078e00ff */
[----:B-1----:R-:W-:-:S04]  /*01d0*/  IMAD R9, R9, R3, RZ ;  /* 0x0000000309097224 */ /* 0x002fc800078e02ff */
[----:B------:R-:W-:-:S06]  /*01e0*/  IMAD.HI.U32 R8, R3, R9, R2 ;  /* 0x0000000903087227 */ /* 0x000fcc00078e0002 */
[----:B------:R-:W-:-:S05]  /*01f0*/  IMAD.HI.U32 R9, R8, R7, RZ ;  /* 0x0000000708097227 */ /* 0x000fca00078e00ff */
[----:B------:R-:W-:-:S05]  /*0200*/  IADD3 R2, PT, PT, -R9, RZ, RZ ;  /* 0x000000ff09027210 */ /* 0x000fca0007ffe1ff */
[----:B------:R-:W-:Y:S02]  /*0210*/  IMAD R7, R0, R2, R7 ;  /* 0x0000000200077224 */ /* 0x000fe400078e0207 */
[----:B------:R-:W0:Y:S03]  /*0220*/  LDC.64 R2, c[0x0][0x380] ;  /* 0x0000e000ff027b82 */ /* 0x000e260000000a00 */
[----:B------:R-:W-:-:S13]  /*0230*/  ISETP.GE.U32.AND P0, PT, R7, R0, PT ;  /* 0x000000000700720c */ /* 0x000fda0003f06070 */
[----:B------:R-:W-:Y:S02]  /*0240*/  @P0 IMAD.IADD R7, R7, 0x1, -R0 ;  /* 0x0000000107070824 */ /* 0x000fe400078e0a00 */
[----:B------:R-:W-:-:S03]  /*0250*/  @P0 VIADD R9, R9, 0x1 ;  /* 0x0000000109090836 */ /* 0x000fc60000000000 */
[----:B------:R-:W-:-:S13]  /*0260*/  ISETP.GE.U32.AND P1, PT, R7, R0, PT ;  /* 0x000000000700720c */ /* 0x000fda0003f26070 */
[----:B------:R-:W-:Y:S01]  /*0270*/  @P1 VIADD R9, R9, 0x1 ;  /* 0x0000000109091836 */ /* 0x000fe20000000000 */
[----:B------:R-:W-:-:S04]  /*0280*/  @!P2 LOP3.LUT R9, RZ, R0, RZ, 0x33, !PT ;  /* 0x00000000ff09a212 */ /* 0x000fc800078e33ff */
[----:B------:R-:W-:-:S04]  /*0290*/  IADD3 R4, PT, PT, R6, R9, RZ ;  /* 0x0000000906047210 */ /* 0x000fc80007ffe0ff */
[C---:B------:R-:W-:Y:S02]  /*02a0*/  LOP3.LUT R6, R4.reuse, 0x3, RZ, 0xc0, !PT ;  /* 0x0000000304067812 */ /* 0x040fe400078ec0ff */
[----:B------:R-:W-:Y:S02]  /*02b0*/  ISETP.GE.U32.AND P0, PT, R4, 0x3, PT ;  /* 0x000000030400780c */ /* 0x000fe40003f06070 */
[----:B------:R-:W-:-:S13]  /*02c0*/  ISETP.NE.AND P1, PT, R6, 0x3, PT ;  /* 0x000000030600780c */ /* 0x000fda0003f25270 */
[----:B0-----:R-:W-:Y:S05]  /*02d0*/  @!P1 BRA `(.L_x_8) ;  /* 0x0000000000449947 */ /* 0x001fea0003800000 */
[----:B------:R-:W0:Y:S01]  /*02e0*/  LDC.64 R8, c[0x0][0x380] ;  /* 0x0000e000ff087b82 */ /* 0x000e220000000a00 */
[----:B------:R-:W-:-:S05]  /*02f0*/  VIADD R4, R4, 0x1 ;  /* 0x0000000104047836 */ /* 0x000fca0000000000 */
[----:B------:R-:W-:-:S05]  /*0300*/  LOP3.LUT R4, R4, 0x3, RZ, 0xc0, !PT ;  /* 0x0000000304047812 */ /* 0x000fca00078ec0ff */
[----:B------:R-:W-:-:S07]  /*0310*/  IMAD.MOV R4, RZ, RZ, -R4 ;  /* 0x000000ffff047224 */ /* 0x000fce00078e0a04 */
.L_x_9:
[----:B0-----:R-:W-:-:S06]  /*0320*/  IMAD.WIDE R6, R5, 0x4, R8 ;  /* 0x0000000405067825 */ /* 0x001fcc00078e0208 */
[----:B------:R-:W2:Y:S01]  /*0330*/  LDG.E R6, desc[UR6][R6.64] ;  /* 0x0000000606067981 */ /* 0x000ea2000c1e1900 */
[----:B------:R-:W-:Y:S01]  /*0340*/  VOTEU.ANY UR5, UPT, PT ;  /* 0x0000000000057886 */ /* 0x000fe200038e0100 */
[----:B------:R-:W-:Y:S01]  /*0350*/  IADD3 R4, PT, PT, R4, 0x1, RZ ;  /* 0x0000000104047810 */ /* 0x000fe20007ffe0ff */
[----:B------:R-:W-:Y:S01]  /*0360*/  UFLO.U32 UR5, UR5 ;  /* 0x00000005000572bd */ /* 0x000fe200080e0000 */
[----:B------:R-:W0:Y:S01]  /*0370*/  S2R R10, SR_LANEID ;  /* 0x00000000000a7919 */ /* 0x000e220000000000 */
[----:B------:R-:W-:-:S04]  /*0380*/  IMAD.IADD R5, R0, 0x1, R5 ;  /* 0x0000000100057824 */ /* 0x000fc800078e0205 */
[----:B0-----:R-:W-:Y:S02]  /*0390*/  ISETP.EQ.U32.AND P1, PT, R10, UR5, PT ;  /* 0x000000050a007c0c */ /* 0x001fe4000bf22070 */
[----:B--2---:R-:W-:-:S13]  /*03a0*/  CREDUX.MAX.S32 UR8, R6 ;  /* 0x00000000060872cc */ /* 0x004fda0000000200 */
[----:B------:R-:W-:-:S05]  /*03b0*/  IMAD.U32 R10, RZ, RZ, UR8 ;  /* 0x00000008ff0a7e24 */ /* 0x000fca000f8e00ff */
[----:B------:R1:W-:Y:S01]  /*03c0*/  @P1 ATOMS.MAX.S32 RZ, [UR4], R10 ;  /* 0x0000000affff198c */ /* 0x0003e20009000204 */
[----:B------:R-:W-:-:S13]  /*03d0*/  ISETP.NE.AND P1, PT, R4, RZ, PT ;  /* 0x000000ff0400720c */ /* 0x000fda0003f25270 */
[----:B-1----:R-:W-:Y:S05]  /*03e0*/  @P1 BRA `(.L_x_9) ;  /* 0xfffffffc00cc1947 */ /* 0x002fea000383ffff */
.L_x_8:
[----:B------:R-:W-:Y:S05]  /*03f0*/  BSYNC.RECONVERGENT B1 ;  /* 0x0000000000017941 */ /* 0x000fea0003800200 */
.L_x_7:
[----:B------:R-:W-:Y:S05]  /*0400*/  @!P0 BRA `(.L_x_6) ;  /* 0x00000000006c8947 */ /* 0x000fea0003800000 */
.L_x_10:
[----:B------:R-:W-:-:S04]  /*0410*/  IMAD.WIDE R12, R5, 0x4, R2 ;  /* 0x00000004050c7825 */ /* 0x000fc800078e0202 */
[C---:B------:R-:W-:Y:S02]  /*0420*/  IMAD.WIDE R6, R0.reuse, 0x4, R12 ;  /* 0x0000000400067825 */ /* 0x040fe400078e020c */
[----:B------:R-:W2:Y:S02]  /*0430*/  LDG.E R12, desc[UR6][R12.64] ;  /* 0x000000060c0c7981 */ /* 0x000ea4000c1e1900 */
[C---:B------:R-:W-:Y:S02]  /*0440*/  IMAD.WIDE R8, R0.reuse, 0x4, R6 ;  /* 0x0000000400087825 */ /* 0x040fe400078e0206 */
[----:B------:R-:W3:Y:S02]  /*0450*/  LDG.E R6, desc[UR6][R6.64] ;  /* 0x0000000606067981 */ /* 0x000ee4000c1e1900 */
[----:B------:R-:W-:Y:S02]  /*0460*/  IMAD.WIDE R10, R0, 0x4, R8 ;  /* 0x00000004000a7825 */ /* 0x000fe400078e0208 */
[----:B------:R-:W4:Y:S04]  /*0470*/  LDG.E R8, desc[UR6][R8.64] ;  /* 0x0000000608087981 */ /* 0x000f28000c1e1900 */
[----:B------:R-:W5:Y:S01]  /*0480*/  LDG.E R10, desc[UR6][R10.64] ;  /* 0x000000060a0a7981 */ /* 0x000f62000c1e1900 */
[----:B------:R-:W0:Y:S01]  /*0490*/  S2R R4, SR_LANEID ;  /* 0x0000000000047919 */ /* 0x000e220000000000 */
[----:B------:R-:W-:-:S02]  /*04a0*/  VOTEU.ANY UR5, UPT, PT ;  /* 0x0000000000057886 */ /* 0x000fc400038e0100 */
[----:B------:R-:W-:Y:S01]  /*04b0*/  UFLO.U32 UR5, UR5 ;  /* 0x00000005000572bd */ /* 0x000fe200080e0000 */
[----:B------:R-:W-:-:S05]  /*04c0*/  LEA R5, R0, R5, 0x2 ;  /* 0x0000000500057211 */ /* 0x000fca00078e10ff */
[----:B0-----:R-:W-:Y:S02]  /*04d0*/  ISETP.EQ.U32.AND P0, PT, R4, UR5, PT ;  /* 0x0000000504007c0c */ /* 0x001fe4000bf02070 */
[----:B--2---:R-:W-:Y:S02]  /*04e0*/  CREDUX.MAX.S32 UR8, R12 ;  /* 0x000000000c0872cc */ /* 0x004fe40000000200 */
[----:B---3--:R-:W-:Y:S02]  /*04f0*/  CREDUX.MAX.S32 UR10, R6 ;  /* 0x00000000060a72cc */ /* 0x008fe40000000200 */
[----:B----4-:R-:W-:Y:S02]  /*0500*/  CREDUX.MAX.S32 UR11, R8 ;  /* 0x00000000080b72cc */ /* 0x010fe40000000200 */
[----:B-----5:R-:W-:-:S07]  /*0510*/  CREDUX.MAX.S32 UR12, R10 ;  /* 0x000000000a0c72cc */ /* 0x020fce0000000200 */
[----:B------:R-:W-:Y:S02]  /*0520*/  IMAD.U32 R4, RZ, RZ, UR8 ;  /* 0x00000008ff047e24 */ /* 0x000fe4000f8e00ff */
[----:B------:R-:W-:-:S03]  /*0530*/  MOV R6, UR10 ;  /* 0x0000000a00067c02 */ /* 0x000fc60008000f00 */
[----:B------:R0:W-:Y:S01]  /*0540*/  @P0 ATOMS.MAX.S32 RZ, [UR4], R4 ;  /* 0x00000004ffff098c */ /* 0x0001e20009000204 */
[----:B------:R-:W-:-:S03]  /*0550*/  IMAD.U32 R7, RZ, RZ, UR11 ;  /* 0x0000000bff077e24 */ /* 0x000fc6000f8e00ff */
[----:B------:R0:W-:Y:S01]  /*0560*/  @P0 ATOMS.MAX.S32 RZ, [UR4], R6 ;  /* 0x00000006ffff098c */ /* 0x0001e20009000204 */
[----:B------:R-:W-:-:S03]  /*0570*/  IMAD.U32 R8, RZ, RZ, UR12 ;  /* 0x0000000cff087e24 */ /* 0x000fc6000f8e00ff */
[----:B------:R0:W-:Y:S04]  /*0580*/  @P0 ATOMS.MAX.S32 RZ, [UR4], R7 ;  /* 0x00000007ffff098c */ /* 0x0001e80009000204 */
[----:B------:R0:W-:Y:S01]  /*0590*/  @P0 ATOMS.MAX.S32 RZ, [UR4], R8 ;  /* 0x00000008ffff098c */ /* 0x0001e20009000204 */
[----:B------:R-:W-:-:S13]  /*05a0*/  ISETP.GE.AND P0, PT, R5, UR9, PT ;  /* 0x0000000905007c0c */ /* 0x000fda000bf06270 */
[----:B0-----:R-:W-:Y:S05]  /*05b0*/  @!P0 BRA `(.L_x_10) ;  /* 0xfffffffc00948947 */ /* 0x001fea000383ffff */
.L_x_6:
[----:B------:R-:W-:Y:S05]  /*05c0*/  BSYNC.RECONVERGENT B0 ;  /* 0x0000000000007941 */ /* 0x000fea0003800200 */
.L_x_5:
[----:B------:R-:W0:Y:S01]  /*05d0*/  LDS R0, [UR4] ;  /* 0x00000004ff007984 */ /* 0x000e220008000800 */
[----:B------:R-:W1:Y:S01]  /*05e0*/  LDC.64 R2, c[0x0][0x388] ;  /* 0x0000e200ff027b82 */ /* 0x000e620000000a00 */
[----:B------:R-:W-:Y:S01]  /*05f0*/  VOTEU.ANY UR5, UPT, PT ;  /* 0x0000000000057886 */ /* 0x000fe200038e0100 */
[----:B------:R-:W2:Y:S01]  /*0600*/  S2R R4, SR_LANEID ;  /* 0x0000000000047919 */ /* 0x000ea20000000000 */
[----:B------:R-:W-:-:S06]  /*0610*/  UFLO.U32 UR5, UR5 ;  /* 0x00000005000572bd */ /* 0x000fcc00080e0000 */
[----:B--2---:R-:W-:Y:S02]  /*0620*/  ISETP.EQ.U32.AND P0, PT, R4, UR5, PT ;  /* 0x0000000504007c0c */ /* 0x004fe4000bf02070 */
[----:B0-----:R-:W-:-:S13]  /*0630*/  CREDUX.MAX.S32 UR8, R0 ;  /* 0x00000000000872cc */ /* 0x001fda0000000200 */
[----:B------:R-:W-:-:S05]  /*0640*/  IMAD.U32 R5, RZ, RZ, UR8 ;  /* 0x00000008ff057e24 */ /* 0x000fca000f8e00ff */
[----:B-1----:R-:W-:Y:S01]  /*0650*/  @P0 REDG.E.MAX.S32.STRONG.GPU desc[UR6][R2.64], R5 ;  /* 0x000000050200098e */ /* 0x002fe2000d12e306 */
[----:B------:R-:W-:Y:S05]  /*0660*/  EXIT ;  /* 0x000000000000794d */ /* 0x000fea0003800000 */
.L_x_11:
        /* <DEDUP_REMOVED lines=9> */
.L_x_13:


//--------------------- .nv.shared.reserved.0     --------------------------
	.section	.nv.shared.reserved.0,"aw",@nobits
	.weak		__nv_reservedSMEM_offset_0_alias
	.size		__nv_reservedSMEM_offset_0_alias, 0, 64
	.other		__nv_reservedSMEM_offset_0_alias,@"STO_CUDA_RESERVED_SHARED STV_DEFAULT"
__nv_reservedSMEM_offset_0_alias:
	.zero		0
	.zero		64


//--------------------- .nv.shared._Z12GPUatomicmaxPiS_i --------------------------
	.section	.nv.shared._Z12GPUatomicmaxPiS_i,"aw",@nobits
	.sectionflags	@""
	.align	4
.nv.shared._Z12GPUatomicmaxPiS_i:
	.zero		1028


//--------------------- .nv.constant0._Z15GPUreductionmaxPiS_i --------------------------
	.section	.nv.constant0._Z15GPUreductionmaxPiS_i,"a",@progbits
	.sectionflags	@""
	.align	4
.nv.constant0._Z15GPUreductionmaxPiS_i:
	.zero		916


//--------------------- .nv.constant0._Z12GPUatomicmaxPiS_i --------------------------
	.section	.nv.constant0._Z12GPUatomicmaxPiS_i,"a",@progbits
	.sectionflags	@""
	.align	4
.nv.constant0._Z12GPUatomicmaxPiS_i:
	.zero		916


//--------------------- SYMBOLS --------------------------

	.type		.nv.reservedSmem.offset0,@object
	.size		.nv.reservedSmem.offset0,0x4
	.type		.nv.reservedSmem.cap,@object
	.size		.nv.reservedSmem.cap,0x4
